//
// Generated by NVIDIA NVVM Compiler
//
// Compiler Build ID: CL-36424714
// Cuda compilation tools, release 13.0, V13.0.88
// Based on NVVM 20.0.0
//

.version 9.0
.target sm_100
.address_size 64

	// .globl	_Z13vecAdd_kernelPfS_S_

.visible .entry _Z13vecAdd_kernelPfS_S_(
	.param .u64 .ptr .align 1 _Z13vecAdd_kernelPfS_S__param_0,
	.param .u64 .ptr .align 1 _Z13vecAdd_kernelPfS_S__param_1,
	.param .u64 .ptr .align 1 _Z13vecAdd_kernelPfS_S__param_2
)
{
	.reg .pred 	%p<2>;
	.reg .b32 	%r<5>;
	.reg .b32 	%f<4>;
	.reg .b64 	%rd<11>;

	ld.param.u64 	%rd1, [_Z13vecAdd_kernelPfS_S__param_0];
	ld.param.u64 	%rd2, [_Z13vecAdd_kernelPfS_S__param_1];
	ld.param.u64 	%rd3, [_Z13vecAdd_kernelPfS_S__param_2];
	mov.u32 	%r2, %ntid.x;
	mov.u32 	%r3, %ctaid.x;
	mov.u32 	%r4, %tid.x;
	mad.lo.s32 	%r1, %r2, %r3, %r4;
	setp.gt.u32 	%p1, %r1, 9999999;
	@%p1 bra 	$L__BB0_2;
	cvta.to.global.u64 	%rd4, %rd1;
	cvta.to.global.u64 	%rd5, %rd2;
	cvta.to.global.u64 	%rd6, %rd3;
	mul.wide.u32 	%rd7, %r1, 4;
	add.s64 	%rd8, %rd4, %rd7;
	ld.global.f32 	%f1, [%rd8];
	add.s64 	%rd9, %rd5, %rd7;
	ld.global.f32 	%f2, [%rd9];
	add.f32 	%f3, %f1, %f2;
	add.s64 	%rd10, %rd6, %rd7;
	st.global.f32 	[%rd10], %f3;
$L__BB0_2:
	ret;

}


// ===== COMPILED SASS (sm_100) =====

	.target	sm_100

	.elftype	@"ET_EXEC"


//--------------------- .note.nv.tkinfo           --------------------------
	.section	.note.nv.tkinfo,"",@"SHT_NOTE"
	.sectionflags	@"SHF_NOTE_NV_TKINFO"
	.tkinfo
        /*0018*/ 	.word	0x00000002
        /*0030*/ 	.string	""
        /*0030*/ 	.string	"ptxas"
        /*0030*/ 	.string	"Cuda compilation tools, release 13.0, V13.0.88"
        /*0030*/ 	.string	"Build cuda_13.0.r13.0/compiler.36424714_0"
        /*0030*/ 	.string	"-arch sm_100 -m 64 "



//--------------------- .note.nv.cuinfo           --------------------------
	.section	.note.nv.cuinfo,"",@"SHT_NOTE"
	.sectionflags	@"SHF_NOTE_NV_CUINFO"
        /*0018*/ 	.short	0x0002
        /*001a*/ 	.short	0x0064
        /*001c*/ 	.short	0x0082
	.zero		2


//--------------------- .nv.info                  --------------------------
	.section	.nv.info,"",@"SHT_CUDA_INFO"
	.align	4


	//----- nvinfo : EIATTR_REGCOUNT
	.align		4
        /*0000*/ 	.byte	0x04, 0x2f
        /*0002*/ 	.short	(.L_1 - .L_0)
	.align		4
.L_0:
        /*0004*/ 	.word	index@(_Z13vecAdd_kernelPfS_S_)
        /*0008*/ 	.word	0x0000000c


	//----- nvinfo : EIATTR_FRAME_SIZE
	.align		4
.L_1:
        /*000c*/ 	.byte	0x04, 0x11
        /*000e*/ 	.short	(.L_3 - .L_2)
	.align		4
.L_2:
        /*0010*/ 	.word	index@(_Z13vecAdd_kernelPfS_S_)
        /*0014*/ 	.word	0x00000000


	//----- nvinfo : EIATTR_MIN_STACK_SIZE
	.align		4
.L_3:
        /*0018*/ 	.byte	0x04, 0x12
        /*001a*/ 	.short	(.L_5 - .L_4)
	.align		4
.L_4:
        /*001c*/ 	.word	index@(_Z13vecAdd_kernelPfS_S_)
        /*0020*/ 	.word	0x00000000
.L_5:


//--------------------- .nv.compat                --------------------------
	.section	.nv.compat,"",@"SHT_CUDA_COMPAT_INFO"
	.align	4
        /*0000*/ 	.byte	0x02, 0x09, 0x00, 0x00, 0x02, 0x02, 0x01, 0x00, 0x02, 0x05, 0x05, 0x00, 0x03, 0x07, 0x01, 0x01
        /*0010*/ 	.byte	0x02, 0x03, 0x00, 0x00, 0x02, 0x06, 0x01, 0x00, 0x04, 0x0b, 0x08, 0x00, 0x09, 0x00, 0x00, 0x00
        /*0020*/ 	.byte	0x00, 0x00, 0x00, 0x00


//--------------------- .nv.info._Z13vecAdd_kernelPfS_S_ --------------------------
	.section	.nv.info._Z13vecAdd_kernelPfS_S_,"",@"SHT_CUDA_INFO"
	.sectionflags	@""
	.align	4


	//----- nvinfo : EIATTR_CUDA_API_VERSION
	.align		4
        /*0000*/ 	.byte	0x04, 0x37
        /*0002*/ 	.short	(.L_7 - .L_6)
.L_6:
        /*0004*/ 	.word	0x00000082


	//----- nvinfo : EIATTR_KPARAM_INFO
	.align		4
.L_7:
        /*0008*/ 	.byte	0x04, 0x17
        /*000a*/ 	.short	(.L_9 - .L_8)
.L_8:
        /*000c*/ 	.word	0x00000000
        /*0010*/ 	.short	0x0002
        /*0012*/ 	.short	0x0010
        /*0014*/ 	.byte	0x00, 0xf5, 0x21, 0x00


	//----- nvinfo : EIATTR_KPARAM_INFO
	.align		4
.L_9:
        /*0018*/ 	.byte	0x04, 0x17
        /*001a*/ 	.short	(.L_11 - .L_10)
.L_10:
        /*001c*/ 	.word	0x00000000
        /*0020*/ 	.short	0x0001
        /*0022*/ 	.short	0x0008
        /*0024*/ 	.byte	0x00, 0xf5, 0x21, 0x00


	//----- nvinfo : EIATTR_KPARAM_INFO
	.align		4
.L_11:
        /*0028*/ 	.byte	0x04, 0x17
        /*002a*/ 	.short	(.L_13 - .L_12)
.L_12:
        /*002c*/ 	.word	0x00000000
        /*0030*/ 	.short	0x0000
        /*0032*/ 	.short	0x0000
        /*0034*/ 	.byte	0x00, 0xf5, 0x21, 0x00


	//----- nvinfo : EIATTR_SPARSE_MMA_MASK
	.align		4
.L_13:
        /*0038*/ 	.byte	0x03, 0x50
        /*003a*/ 	.short	0x0000


	//----- nvinfo : EIATTR_MAXREG_COUNT
	.align		4
        /*003c*/ 	.byte	0x03, 0x1b
        /*003e*/ 	.short	0x00ff


	//----- nvinfo : EIATTR_MERCURY_ISA_VERSION
	.align		4
        /*0040*/ 	.byte	0x03, 0x5f
        /*0042*/ 	.short	0x0101


	//----- nvinfo : EIATTR_VRC_CTA_INIT_COUNT
	.align		4
        /*0044*/ 	.byte	0x02, 0x4a
	.zero		1
	.zero		1


	//----- nvinfo : EIATTR_EXIT_INSTR_OFFSETS
	.align		4
        /*0048*/ 	.byte	0x04, 0x1c
        /*004a*/ 	.short	(.L_15 - .L_14)


	//   ....[0]....
.L_14:
        /*004c*/ 	.word	0x00000060


	//   ....[1]....
        /*0050*/ 	.word	0x00000120


	//----- nvinfo : EIATTR_CBANK_PARAM_SIZE
	.align		4
.L_15:
        /*0054*/ 	.byte	0x03, 0x19
        /*0056*/ 	.short	0x0018


	//----- nvinfo : EIATTR_PARAM_CBANK
	.align		4
        /*0058*/ 	.byte	0x04, 0x0a
        /*005a*/ 	.short	(.L_17 - .L_16)
	.align		4
.L_16:
        /*005c*/ 	.word	index@(.nv.constant0._Z13vecAdd_kernelPfS_S_)
        /*0060*/ 	.short	0x0380
        /*0062*/ 	.short	0x0018


	//----- nvinfo : EIATTR_SW_WAR
	.align		4
.L_17:
        /*0064*/ 	.byte	0x04, 0x36
        /*0066*/ 	.short	(.L_19 - .L_18)
.L_18:
        /*0068*/ 	.word	0x00000008
.L_19:


//--------------------- .nv.callgraph             --------------------------
	.section	.nv.callgraph,"",@"SHT_CUDA_CALLGRAPH"
	.align	4
	.sectionentsize	8
	.align		4
        /*0000*/ 	.word	0x00000000
	.align		4
        /*0004*/ 	.word	0xffffffff
	.align		4
        /*0008*/ 	.word	0x00000000
	.align		4
        /*000c*/ 	.word	0xfffffffe
	.align		4
        /*0010*/ 	.word	0x00000000
	.align		4
        /*0014*/ 	.word	0xfffffffd
	.align		4
        /*0018*/ 	.word	0x00000000
	.align		4
        /*001c*/ 	.word	0xfffffffc


//--------------------- .text._Z13vecAdd_kernelPfS_S_ --------------------------
	.section	.text._Z13vecAdd_kernelPfS_S_,"ax",@progbits
	.align	128
        .global         _Z13vecAdd_kernelPfS_S_
        .type           _Z13vecAdd_kernelPfS_S_,@function
        .size           _Z13vecAdd_kernelPfS_S_,(.L_x_1 - _Z13vecAdd_kernelPfS_S_)
        .other          _Z13vecAdd_kernelPfS_S_,@"STO_CUDA_ENTRY STV_DEFAULT"
_Z13vecAdd_kernelPfS_S_:
.text._Z13vecAdd_kernelPfS_S_:
[----:B------:R-:W-:Y:S01]  /*0000*/  LDC R1, c[0x0][0x37c] ;  /* 0x0000df00ff017b82 */ /* 0x000fe20000000800 */
[----:B------:R-:W0:Y:S01]  /*0010*/  S2R R9, SR_CTAID.X ;  /* 0x0000000000097919 */ /* 0x000e220000002500 */
[----:B------:R-:W0:Y:S01]  /*0020*/  LDCU UR4, c[0x0][0x360] ;  /* 0x00006c00ff0477ac */ /* 0x000e220008000800 */
[----:B------:R-:W0:Y:S02]  /*0030*/  S2R R0, SR_TID.X ;  /* 0x0000000000007919 */ /* 0x000e240000002100 */
[----:B0-----:R-:W-:-:S05]  /*0040*/  IMAD R9, R9, UR4, R0 ;  /* 0x0000000409097c24 */ /* 0x001fca000f8e0200 */
[----:B------:R-:W-:-:S13]  /*0050*/  ISETP.GT.U32.AND P0, PT, R9, 0x98967f, PT ;  /* 0x0098967f0900780c */ /* 0x000fda0003f04070 */
[----:B------:R-:W-:Y:S05]  /*0060*/  @P0 EXIT ;  /* 0x000000000000094d */ /* 0x000fea0003800000 */
[----:B------:R-:W0:Y:S01]  /*0070*/  LDC.64 R2, c[0x0][0x380] ;  /* 0x0000e000ff027b82 */ /* 0x000e220000000a00 */
[----:B------:R-:W1:Y:S07]  /*0080*/  LDCU.64 UR4, c[0x0][0x358] ;  /* 0x00006b00ff0477ac */ /* 0x000e6e0008000a00 */
[----:B------:R-:W2:Y:S08]  /*0090*/  LDC.64 R4, c[0x0][0x388] ;  /* 0x0000e200ff047b82 */ /* 0x000eb00000000a00 */
[----:B------:R-:W3:Y:S01]  /*00a0*/  LDC.64 R6, c[0x0][0x390] ;  /* 0x0000e400ff067b82 */ /* 0x000ee20000000a00 */
[----:B0-----:R-:W-:-:S06]  /*00b0*/  IMAD.WIDE.U32 R2, R9, 0x4, R2 ;  /* 0x0000000409027825 */ /* 0x001fcc00078e0002 */
[----:B-1----:R-:W4:Y:S01]  /*00c0*/  LDG.E R2, desc[UR4][R2.64] ;  /* 0x0000000402027981 */ /* 0x002f22000c1e1900 */
[----:B--2---:R-:W-:-:S06]  /*00d0*/  IMAD.WIDE.U32 R4, R9, 0x4, R4 ;  /* 0x0000000409047825 */ /* 0x004fcc00078e0004 */
[----:B------:R-:W4:Y:S01]  /*00e0*/  LDG.E R5, desc[UR4][R4.64] ;  /* 0x0000000404057981 */ /* 0x000f22000c1e1900 */
[----:B---3--:R-:W-:-:S04]  /*00f0*/  IMAD.WIDE.U32 R6, R9, 0x4, R6 ;  /* 0x0000000409067825 */ /* 0x008fc800078e0006 */
[----:B----4-:R-:W-:-:S05]  /*0100*/  FADD R9, R2, R5 ;  /* 0x0000000502097221 */ /* 0x010fca0000000000 */
[----:B------:R-:W-:Y:S01]  /*0110*/  STG.E desc[UR4][R6.64], R9 ;  /* 0x0000000906007986 */ /* 0x000fe2000c101904 */
[----:B------:R-:W-:Y:S05]  /*0120*/  EXIT ;  /* 0x000000000000794d */ /* 0x000fea0003800000 */
.L_x_0:
[----:B------:R-:W-:-:S00]  /*0130*/  BRA `(.L_x_0) ;  /* 0xfffffffc00fc7947 */ /* 0x000fc0000383ffff */
[----:B------:R-:W-:-:S00]  /*0140*/  NOP ;  /* 0x0000000000007918 */ /* 0x000fc00000000000 */
        /* <DEDUP_REMOVED lines=11> */
.L_x_1:


//--------------------- .nv.shared.reserved.0     --------------------------
	.section	.nv.shared.reserved.0,"aw",@nobits
	.weak		__nv_reservedSMEM_offset_0_alias
	.size		__nv_reservedSMEM_offset_0_alias, 0, 64
	.other		__nv_reservedSMEM_offset_0_alias,@"STO_CUDA_RESERVED_SHARED STV_DEFAULT"
__nv_reservedSMEM_offset_0_alias:
	.zero		0
	.zero		64


//--------------------- .nv.constant0._Z13vecAdd_kernelPfS_S_ --------------------------
	.section	.nv.constant0._Z13vecAdd_kernelPfS_S_,"a",@progbits
	.sectionflags	@""
	.align	4
.nv.constant0._Z13vecAdd_kernelPfS_S_:
	.zero		920


//--------------------- SYMBOLS --------------------------

	.type		.nv.reservedSmem.offset0,@object
	.size		.nv.reservedSmem.offset0,0x4
